	.headerflags	@"EF_CUDA_TEXMODE_UNIFIED EF_CUDA_64BIT_ADDRESS EF_CUDA_ACCELERATORS EF_CUDA_SM90 EF_CUDA_VIRTUAL_SM(EF_CUDA_SM90)"
	.elftype	@"ET_EXEC"


//--------------------- .nv.info                  --------------------------
	.section	.nv.info,"",@"SHT_CUDA_INFO"
	.align	4


	//----- nvinfo : EIATTR_REGCOUNT
	.align		4
        /*0000*/ 	.byte	0x04, 0x2f
        /*0002*/ 	.short	(.L_1 - .L_0)
	.align		4
.L_0:
        /*0004*/ 	.word	index@(triton_poi_fused_convolution_max_pool2d_with_indices_relu_14)
        /*0008*/ 	.word	0x0000001e


	//----- nvinfo : EIATTR_MIN_STACK_SIZE
	.align		4
.L_1:
        /*000c*/ 	.byte	0x04, 0x12
        /*000e*/ 	.short	(.L_3 - .L_2)
	.align		4
.L_2:
        /*0010*/ 	.word	index@(triton_poi_fused_convolution_max_pool2d_with_indices_relu_14)
        /*0014*/ 	.word	0x00000000


	//----- nvinfo : EIATTR_FRAME_SIZE
	.align		4
.L_3:
        /*0018*/ 	.byte	0x04, 0x11
        /*001a*/ 	.short	(.L_5 - .L_4)
	.align		4
.L_4:
        /*001c*/ 	.word	index@(triton_poi_fused_convolution_max_pool2d_with_indices_relu_14)
        /*0020*/ 	.word	0x00000000


	//----- nvinfo : EIATTR_MIN_STACK_SIZE
	.align		4
.L_5:
        /*0024*/ 	.byte	0x04, 0x12
        /*0026*/ 	.short	(.L_7 - .L_6)
	.align		4
.L_6:
        /*0028*/ 	.word	index@(triton_poi_fused_convolution_max_pool2d_with_indices_relu_14)
        /*002c*/ 	.word	0x00000000
.L_7:


//--------------------- .nv.info.triton_poi_fused_convolution_max_pool2d_with_indices_relu_14 --------------------------
	.section	.nv.info.triton_poi_fused_convolution_max_pool2d_with_indices_relu_14,"",@"SHT_CUDA_INFO"
	.sectionflags	@""
	.align	4


	//----- nvinfo : EIATTR_CUDA_API_VERSION
	.align		4
        /*0000*/ 	.byte	0x04, 0x37
        /*0002*/ 	.short	(.L_9 - .L_8)
.L_8:
        /*0004*/ 	.word	0x0000007c


	//----- nvinfo : EIATTR_KPARAM_INFO
	.align		4
.L_9:
        /*0008*/ 	.byte	0x04, 0x17
        /*000a*/ 	.short	(.L_11 - .L_10)
.L_10:
        /*000c*/ 	.word	0x00000000
        /*0010*/ 	.short	0x0004
        /*0012*/ 	.short	0x001c
        /*0014*/ 	.byte	0x00, 0xf0, 0x11, 0x00


	//----- nvinfo : EIATTR_KPARAM_INFO
	.align		4
.L_11:
        /*0018*/ 	.byte	0x04, 0x17
        /*001a*/ 	.short	(.L_13 - .L_12)
.L_12:
        /*001c*/ 	.word	0x00000000
        /*0020*/ 	.short	0x0003
        /*0022*/ 	.short	0x0018
        /*0024*/ 	.byte	0x00, 0xf0, 0x11, 0x00


	//----- nvinfo : EIATTR_KPARAM_INFO
	.align		4
.L_13:
        /*0028*/ 	.byte	0x04, 0x17
        /*002a*/ 	.short	(.L_15 - .L_14)
.L_14:
        /*002c*/ 	.word	0x00000000
        /*0030*/ 	.short	0x0002
        /*0032*/ 	.short	0x0010
        /*0034*/ 	.byte	0x00, 0xf4, 0x21, 0x00


	//----- nvinfo : EIATTR_KPARAM_INFO
	.align		4
.L_15:
        /*0038*/ 	.byte	0x04, 0x17
        /*003a*/ 	.short	(.L_17 - .L_16)
.L_16:
        /*003c*/ 	.word	0x00000000
        /*0040*/ 	.short	0x0001
        /*0042*/ 	.short	0x0008
        /*0044*/ 	.byte	0x00, 0xf4, 0x21, 0x00


	//----- nvinfo : EIATTR_KPARAM_INFO
	.align		4
.L_17:
        /*0048*/ 	.byte	0x04, 0x17
        /*004a*/ 	.short	(.L_19 - .L_18)
.L_18:
        /*004c*/ 	.word	0x00000000
        /*0050*/ 	.short	0x0000
        /*0052*/ 	.short	0x0000
        /*0054*/ 	.byte	0x00, 0xf4, 0x21, 0x00


	//----- nvinfo : EIATTR_SPARSE_MMA_MASK
	.align		4
.L_19:
        /*0058*/ 	.byte	0x03, 0x50
        /*005a*/ 	.short	0x0000


	//----- nvinfo : EIATTR_MAXREG_COUNT
	.align		4
        /*005c*/ 	.byte	0x03, 0x1b
        /*005e*/ 	.short	0x00ff


	//----- nvinfo : EIATTR_EXIT_INSTR_OFFSETS
	.align		4
        /*0060*/ 	.byte	0x04, 0x1c
        /*0062*/ 	.short	(.L_21 - .L_20)


	//   ....[0]....
.L_20:
        /*0064*/ 	.word	0x000006c0


	//   ....[1]....
        /*0068*/ 	.word	0x00000750


	//----- nvinfo : EIATTR_REQNTID
	.align		4
.L_21:
        /*006c*/ 	.byte	0x04, 0x10
        /*006e*/ 	.short	(.L_23 - .L_22)
.L_22:
        /*0070*/ 	.word	0x00000080
        /*0074*/ 	.word	0x00000001
        /*0078*/ 	.word	0x00000001


	//----- nvinfo : EIATTR_CBANK_PARAM_SIZE
	.align		4
.L_23:
        /*007c*/ 	.byte	0x03, 0x19
        /*007e*/ 	.short	0x0020


	//----- nvinfo : EIATTR_PARAM_CBANK
	.align		4
        /*0080*/ 	.byte	0x04, 0x0a
        /*0082*/ 	.short	(.L_25 - .L_24)
	.align		4
.L_24:
        /*0084*/ 	.word	index@(.nv.constant0.triton_poi_fused_convolution_max_pool2d_with_indices_relu_14)
        /*0088*/ 	.short	0x0210
        /*008a*/ 	.short	0x0020


	//----- nvinfo : EIATTR_SW_WAR
	.align		4
.L_25:
        /*008c*/ 	.byte	0x04, 0x36
        /*008e*/ 	.short	(.L_27 - .L_26)
.L_26:
        /*0090*/ 	.word	0x00000008
.L_27:


//--------------------- .nv.callgraph             --------------------------
	.section	.nv.callgraph,"",@"SHT_CUDA_CALLGRAPH"
	.align	4
	.sectionentsize	8
	.align		4
        /*0000*/ 	.word	0x00000000
	.align		4
        /*0004*/ 	.word	0xffffffff
	.align		4
        /*0008*/ 	.word	0x00000000
	.align		4
        /*000c*/ 	.word	0xfffffffe
	.align		4
        /*0010*/ 	.word	0x00000000
	.align		4
        /*0014*/ 	.word	0xfffffffd
	.align		4
        /*0018*/ 	.word	0x00000000
	.align		4
        /*001c*/ 	.word	0xfffffffc


//--------------------- .text.triton_poi_fused_convolution_max_pool2d_with_indices_relu_14 --------------------------
	.section	.text.triton_poi_fused_convolution_max_pool2d_with_indices_relu_14,"ax",@progbits
	.sectionflags	@"SHF_BARRIERS=1"
	.align	128
        .global         triton_poi_fused_convolution_max_pool2d_with_indices_relu_14
        .type           triton_poi_fused_convolution_max_pool2d_with_indices_relu_14,@function
        .size           triton_poi_fused_convolution_max_pool2d_with_indices_relu_14,(.L_x_1 - triton_poi_fused_convolution_max_pool2d_with_indices_relu_14)
        .other          triton_poi_fused_convolution_max_pool2d_with_indices_relu_14,@"STO_CUDA_ENTRY STV_DEFAULT"
triton_poi_fused_convolution_max_pool2d_with_indices_relu_14:
.text.triton_poi_fused_convolution_max_pool2d_with_indices_relu_14:
[----:B------:R-:W0:Y:S02]  /*0000*/  LDC R1, c[0x0][0x28] ;  /* 0x00000a00ff017b82 */ /* 0x000e240000000800 */
[----:B------:R-:W1:Y:S01]  /*0010*/  S2R R0, SR_CTAID.Y ;  /* 0x0000000000007919 */ /* 0x000e620000002600 */
[----:B------:R-:W2:Y:S01]  /*0020*/  LDC.64 R4, c[0x0][0x210] ;  /* 0x00008400ff047b82 */ /* 0x000ea20000000a00 */
[----:B------:R-:W-:Y:S01]  /*0030*/  ULDC.64 UR6, c[0x0][0x208] ;  /* 0x0000820000067ab9 */ /* 0x000fe20000000a00 */
[----:B------:R-:W3:Y:S01]  /*0040*/  S2R R16, SR_TID.X ;  /* 0x0000000000107919 */ /* 0x000ee20000002100 */
[----:B------:R-:W4:Y:S01]  /*0050*/  S2R R17, SR_CTAID.X ;  /* 0x0000000000117919 */ /* 0x000f220000002500 */
[----:B-1----:R-:W-:Y:S01]  /*0060*/  IMAD.SHL.U32 R3, R0, 0x20, RZ ;  /* 0x0000002000037824 */ /* 0x002fe200078e00ff */
[----:B------:R-:W-:Y:S01]  /*0070*/  SHF.R.S32.HI R7, RZ, 0x1a, R0 ;  /* 0x0000001aff077819 */ /* 0x000fe20000011400 */
[----:B---3--:R-:W-:-:S03]  /*0080*/  IMAD.SHL.U32 R2, R16, 0x4, RZ ;  /* 0x0000000410027824 */ /* 0x008fc600078e00ff */
[----:B------:R-:W-:Y:S02]  /*0090*/  SGXT R7, R7, 0x1 ;  /* 0x000000010707781a */ /* 0x000fe40000000200 */
[----:B------:R-:W-:Y:S01]  /*00a0*/  SHF.R.U32.HI R10, RZ, 0x3, R16 ;  /* 0x00000003ff0a7819 */ /* 0x000fe20000011610 */
[----:B----4-:R-:W-:Y:S01]  /*00b0*/  IMAD.SHL.U32 R17, R17, 0x20, RZ ;  /* 0x0000002011117824 */ /* 0x010fe200078e00ff */
[----:B------:R-:W-:-:S04]  /*00c0*/  LOP3.LUT R0, R3, 0x1c, R2, 0xf8, !PT ;  /* 0x0000001c03007812 */ /* 0x000fc800078ef802 */
[----:B------:R-:W-:Y:S02]  /*00d0*/  LEA.HI R8, R7, R0, RZ, 0x8 ;  /* 0x0000000007087211 */ /* 0x000fe400078f40ff */
[----:B------:R-:W1:Y:S02]  /*00e0*/  LDC.64 R6, c[0x0][0x218] ;  /* 0x00008600ff067b82 */ /* 0x000e640000000a00 */
[C---:B------:R-:W-:Y:S01]  /*00f0*/  LOP3.LUT R9, R8.reuse, 0xffffff00, RZ, 0xc0, !PT ;  /* 0xffffff0008097812 */ /* 0x040fe200078ec0ff */
[----:B------:R-:W-:-:S04]  /*0100*/  IMAD.SHL.U32 R8, R8, 0x100, RZ ;  /* 0x0000010008087824 */ /* 0x000fc800078e00ff */
[----:B------:R-:W-:Y:S01]  /*0110*/  IMAD.IADD R13, R0, 0x1, -R9 ;  /* 0x00000001000d7824 */ /* 0x000fe200078e0a09 */
[----:B------:R-:W-:Y:S02]  /*0120*/  SGXT.U32 R0, R10, 0x4 ;  /* 0x000000040a00781a */ /* 0x000fe40000000000 */
[----:B------:R-:W-:Y:S02]  /*0130*/  LOP3.LUT R10, R8, 0xffff0000, RZ, 0xc0, !PT ;  /* 0xffff0000080a7812 */ /* 0x000fe400078ec0ff */
[----:B------:R-:W-:Y:S02]  /*0140*/  LOP3.LUT R8, R17, R0, RZ, 0xfc, !PT ;  /* 0x0000000011087212 */ /* 0x000fe400078efcff */
[----:B------:R-:W-:Y:S01]  /*0150*/  LOP3.LUT R9, R17, 0x10, R0, 0xfe, !PT ;  /* 0x0000001011097812 */ /* 0x000fe200078efe00 */
[----:B------:R-:W-:Y:S01]  /*0160*/  IMAD.IADD R10, R13, 0x1, R10 ;  /* 0x000000010d0a7824 */ /* 0x000fe200078e020a */
[C---:B------:R-:W-:Y:S02]  /*0170*/  ISETP.GE.AND P0, PT, R8.reuse, 0x100, PT ;  /* 0x000001000800780c */ /* 0x040fe40003f06270 */
[----:B------:R-:W-:Y:S01]  /*0180*/  ISETP.GE.AND P1, PT, R9, 0x100, PT ;  /* 0x000001000900780c */ /* 0x000fe20003f26270 */
[----:B------:R-:W-:-:S02]  /*0190*/  IMAD R19, R8, 0x100, R10 ;  /* 0x0000010008137824 */ /* 0x000fc400078e020a */
[----:B------:R-:W-:Y:S01]  /*01a0*/  IMAD R21, R9, 0x100, R10 ;  /* 0x0000010009157824 */ /* 0x000fe200078e020a */
[----:B------:R-:W-:Y:S02]  /*01b0*/  CS2R R8, SRZ ;  /* 0x0000000000087805 */ /* 0x000fe4000001ff00 */
[----:B------:R-:W-:Y:S01]  /*01c0*/  CS2R R10, SRZ ;  /* 0x00000000000a7805 */ /* 0x000fe2000001ff00 */
[----:B-1----:R-:W-:Y:S01]  /*01d0*/  IMAD.WIDE R12, R13, 0x4, R6 ;  /* 0x000000040d0c7825 */ /* 0x002fe200078e0206 */
[----:B------:R-:W-:-:S03]  /*01e0*/  CS2R R6, SRZ ;  /* 0x0000000000067805 */ /* 0x000fc6000001ff00 */
[--C-:B--2---:R-:W-:Y:S02]  /*01f0*/  IMAD.WIDE R18, R19, 0x4, R4.reuse ;  /* 0x0000000413127825 */ /* 0x104fe400078e0204 */
[----:B------:R-:W2:Y:S02]  /*0200*/  LDG.E.EL.128 R12, desc[UR6][R12.64] ;  /* 0x000000060c0c7981 */ /* 0x000ea4000c2e1d00 */
[----:B------:R-:W-:Y:S01]  /*0210*/  IMAD.WIDE R20, R21, 0x4, R4 ;  /* 0x0000000415147825 */ /* 0x000fe200078e0204 */
[----:B------:R-:W-:Y:S01]  /*0220*/  CS2R R4, SRZ ;  /* 0x0000000000047805 */ /* 0x000fe2000001ff00 */
[----:B------:R-:W2:Y:S05]  /*0230*/  @!P0 LDG.E.EL.128 R8, desc[UR6][R18.64] ;  /* 0x0000000612088981 */ /* 0x000eaa000c2e1d00 */
[----:B------:R1:W3:Y:S01]  /*0240*/  @!P1 LDG.E.EL.128 R4, desc[UR6][R20.64] ;  /* 0x0000000614049981 */ /* 0x0002e2000c2e1d00 */
[----:B------:R-:W4:Y:S01]  /*0250*/  S2UR UR5, SR_CgaCtaId ;  /* 0x00000000000579c3 */ /* 0x000f220000008800 */
[----:B------:R-:W-:Y:S01]  /*0260*/  IMAD.SHL.U32 R22, R16, 0x80, RZ ;  /* 0x0000008010167824 */ /* 0x000fe200078e00ff */
[----:B------:R-:W-:-:S04]  /*0270*/  UMOV UR4, 0x400 ;  /* 0x0000040000047882 */ /* 0x000fc80000000000 */
[----:B------:R-:W-:-:S04]  /*0280*/  LOP3.LUT R23, R22, 0x380, RZ, 0xc0, !PT ;  /* 0x0000038016177812 */ /* 0x000fc800078ec0ff */
[C---:B------:R-:W-:Y:S02]  /*0290*/  LOP3.LUT R24, R23.reuse, 0x20, RZ, 0xfc, !PT ;  /* 0x0000002017187812 */ /* 0x040fe400078efcff */
[C---:B------:R-:W-:Y:S02]  /*02a0*/  LOP3.LUT R25, R23.reuse, 0x40, RZ, 0xfc, !PT ;  /* 0x0000004017197812 */ /* 0x040fe400078efcff */
[C---:B------:R-:W-:Y:S02]  /*02b0*/  LOP3.LUT R22, R23.reuse, R0, RZ, 0xfc, !PT ;  /* 0x0000000017167212 */ /* 0x040fe400078efcff */
[----:B-1----:R-:W-:Y:S01]  /*02c0*/  LOP3.LUT R20, R23, 0x60, RZ, 0xfc, !PT ;  /* 0x0000006017147812 */ /* 0x002fe200078efcff */
[----:B----4-:R-:W-:Y:S01]  /*02d0*/  UPRMT UR4, UR5, 0x654, UR4 ;  /* 0x0000065405047896 */ /* 0x010fe20008000004 */
[----:B------:R-:W-:-:S05]  /*02e0*/  SHF.R.U32.HI R16, RZ, 0x1, R16 ;  /* 0x00000001ff107819 */ /* 0x000fca0000011610 */
[----:B------:R-:W-:Y:S02]  /*02f0*/  LEA.HI R23, R23, UR4, RZ, 0x1d ;  /* 0x0000000417177c11 */ /* 0x000fe4000f8fe8ff */
[----:B------:R-:W-:Y:S02]  /*0300*/  LEA.HI R21, R24, UR4, RZ, 0x1d ;  /* 0x0000000418157c11 */ /* 0x000fe4000f8fe8ff */
[----:B------:R-:W-:Y:S02]  /*0310*/  LEA.HI R25, R25, UR4, RZ, 0x1d ;  /* 0x0000000419197c11 */ /* 0x000fe4000f8fe8ff */
[----:B------:R-:W-:Y:S01]  /*0320*/  LEA.HI R27, R20, UR4, RZ, 0x1d ;  /* 0x00000004141b7c11 */ /* 0x000fe2000f8fe8ff */
[----:B------:R-:W-:Y:S01]  /*0330*/  IMAD R19, R22, 0x4, R23 ;  /* 0x0000000416137824 */ /* 0x000fe200078e0217 */
[----:B------:R-:W-:Y:S01]  /*0340*/  LOP3.LUT R16, R16, 0x3c, RZ, 0xc0, !PT ;  /* 0x0000003c10107812 */ /* 0x000fe200078ec0ff */
[C---:B------:R-:W-:Y:S02]  /*0350*/  IMAD R18, R22.reuse, 0x4, R21 ;  /* 0x0000000416127824 */ /* 0x040fe400078e0215 */
[----:B------:R-:W-:-:S02]  /*0360*/  IMAD R21, R22, 0x4, R25 ;  /* 0x0000000416157824 */ /* 0x000fc400078e0219 */
[----:B------:R-:W-:Y:S02]  /*0370*/  IMAD R20, R22, 0x4, R27 ;  /* 0x0000000416147824 */ /* 0x000fe400078e021b */
[----:B------:R-:W-:Y:S01]  /*0380*/  VIADD R23, R16, UR4 ;  /* 0x0000000410177c36 */ /* 0x000fe20008000000 */
[----:B------:R-:W-:Y:S02]  /*0390*/  LOP3.LUT R17, R17, 0x1c, R2, 0xf8, !PT ;  /* 0x0000001c11117812 */ /* 0x000fe400078ef802 */
[C---:B--2---:R-:W-:Y:S01]  /*03a0*/  FSETP.GEU.AND P6, PT, R12.reuse, -R8, PT ;  /* 0x800000080c00720b */ /* 0x044fe20003fce000 */
[----:B------:R-:W-:Y:S01]  /*03b0*/  FADD R8, R12, R8 ;  /* 0x000000080c087221 */ /* 0x000fe20000000000 */
[C---:B------:R-:W-:Y:S01]  /*03c0*/  FSETP.GEU.AND P2, PT, R13.reuse, -R9, PT ;  /* 0x800000090d00720b */ /* 0x040fe20003f4e000 */
[----:B------:R-:W-:Y:S01]  /*03d0*/  FADD R9, R13, R9 ;  /* 0x000000090d097221 */ /* 0x000fe20000000000 */
[C---:B------:R-:W-:Y:S01]  /*03e0*/  FSETP.GEU.AND P4, PT, R14.reuse, -R10, PT ;  /* 0x8000000a0e00720b */ /* 0x040fe20003f8e000 */
[----:B------:R-:W-:Y:S01]  /*03f0*/  FADD R10, R14, R10 ;  /* 0x0000000a0e0a7221 */ /* 0x000fe20000000000 */
[C---:B------:R-:W-:Y:S01]  /*0400*/  FSETP.GEU.AND P5, PT, R15.reuse, -R11, PT ;  /* 0x8000000b0f00720b */ /* 0x040fe20003fae000 */
[----:B------:R-:W-:Y:S01]  /*0410*/  FADD R11, R15, R11 ;  /* 0x0000000b0f0b7221 */ /* 0x000fe20000000000 */
[C---:B---3--:R-:W-:Y:S01]  /*0420*/  FSETP.GEU.AND P0, PT, R12.reuse, -R4, PT ;  /* 0x800000040c00720b */ /* 0x048fe20003f0e000 */
[----:B------:R-:W-:Y:S01]  /*0430*/  FADD R4, R12, R4 ;  /* 0x000000040c047221 */ /* 0x000fe20000000000 */
[C---:B------:R-:W-:Y:S01]  /*0440*/  FSETP.GEU.AND P1, PT, R13.reuse, -R5, PT ;  /* 0x800000050d00720b */ /* 0x040fe20003f2e000 */
[----:B------:R-:W-:Y:S01]  /*0450*/  FADD R5, R13, R5 ;  /* 0x000000050d057221 */ /* 0x000fe20000000000 */
[C---:B------:R-:W-:Y:S01]  /*0460*/  FSETP.GEU.AND P3, PT, R14.reuse, -R6, PT ;  /* 0x800000060e00720b */ /* 0x040fe20003f6e000 */
[----:B------:R-:W-:Y:S01]  /*0470*/  FADD R6, R14, R6 ;  /* 0x000000060e067221 */ /* 0x000fe20000000000 */
[----:B------:R-:W-:-:S02]  /*0480*/  FSEL R8, R8, RZ, P6 ;  /* 0x000000ff08087208 */ /* 0x000fc40003000000 */
[C---:B------:R-:W-:Y:S01]  /*0490*/  FSETP.GEU.AND P6, PT, R15.reuse, -R7, PT ;  /* 0x800000070f00720b */ /* 0x040fe20003fce000 */
[----:B------:R-:W-:Y:S01]  /*04a0*/  FADD R7, R15, R7 ;  /* 0x000000070f077221 */ /* 0x000fe20000000000 */
[----:B------:R-:W-:Y:S02]  /*04b0*/  FSEL R9, R9, RZ, P2 ;  /* 0x000000ff09097208 */ /* 0x000fe40001000000 */
[----:B------:R-:W-:Y:S02]  /*04c0*/  FSEL R12, R10, RZ, P4 ;  /* 0x000000ff0a0c7208 */ /* 0x000fe40002000000 */
[----:B------:R-:W-:Y:S01]  /*04d0*/  FSEL R11, R11, RZ, P5 ;  /* 0x000000ff0b0b7208 */ /* 0x000fe20002800000 */
[----:B------:R-:W-:Y:S01]  /*04e0*/  STS [R19], R8 ;  /* 0x0000000813007388 */ /* 0x000fe20000000800 */
[----:B------:R-:W-:Y:S02]  /*04f0*/  FSEL R14, R4, RZ, P0 ;  /* 0x000000ff040e7208 */ /* 0x000fe40000000000 */
[----:B------:R-:W-:Y:S01]  /*0500*/  FSEL R13, R5, RZ, P1 ;  /* 0x000000ff050d7208 */ /* 0x000fe20000800000 */
[----:B------:R1:W-:Y:S01]  /*0510*/  STS [R18+0x80], R9 ;  /* 0x0000800912007388 */ /* 0x0003e20000000800 */
[----:B------:R-:W-:-:S02]  /*0520*/  FSEL R16, R6, RZ, P3 ;  /* 0x000000ff06107208 */ /* 0x000fc40001800000 */
[----:B------:R-:W-:Y:S01]  /*0530*/  FSEL R15, R7, RZ, P6 ;  /* 0x000000ff070f7208 */ /* 0x000fe20003000000 */
[----:B------:R-:W-:Y:S04]  /*0540*/  STS [R21+0x100], R12 ;  /* 0x0001000c15007388 */ /* 0x000fe80000000800 */
[----:B------:R2:W-:Y:S01]  /*0550*/  STS [R20+0x180], R11 ;  /* 0x0001800b14007388 */ /* 0x0005e20000000800 */
[----:B------:R-:W-:Y:S01]  /*0560*/  LOP3.LUT R10, R2, 0x1fc, RZ, 0xc0, !PT ;  /* 0x000001fc020a7812 */ /* 0x000fe200078ec0ff */
[----:B-1----:R-:W1:Y:S02]  /*0570*/  LDC.64 R8, c[0x0][0x220] ;  /* 0x00008800ff087b82 */ /* 0x002e640000000a00 */
[----:B------:R-:W-:Y:S04]  /*0580*/  STS [R19+0x40], R14 ;  /* 0x0000400e13007388 */ /* 0x000fe80000000800 */
[----:B------:R3:W-:Y:S04]  /*0590*/  STS [R18+0xc0], R13 ;  /* 0x0000c00d12007388 */ /* 0x0007e80000000800 */
[----:B------:R-:W-:Y:S04]  /*05a0*/  STS [R21+0x140], R16 ;  /* 0x0001401015007388 */ /* 0x000fe80000000800 */
[----:B------:R-:W-:Y:S01]  /*05b0*/  STS [R20+0x1c0], R15 ;  /* 0x0001c00f14007388 */ /* 0x000fe20000000800 */
[C---:B------:R-:W-:Y:S01]  /*05c0*/  IMAD R23, R10.reuse, 0x4, R23 ;  /* 0x000000040a177824 */ /* 0x040fe200078e0217 */
[----:B------:R-:W-:Y:S06]  /*05d0*/  BAR.SYNC.DEFER_BLOCKING 0x0 ;  /* 0x0000000000007b1d */ /* 0x000fec0000010000 */
[----:B------:R-:W-:Y:S04]  /*05e0*/  LDS R4, [R23] ;  /* 0x0000000017047984 */ /* 0x000fe80000000800 */
[----:B------:R-:W-:Y:S04]  /*05f0*/  LDS R5, [R23+0x4] ;  /* 0x0000040017057984 */ /* 0x000fe80000000800 */
[----:B------:R-:W-:Y:S04]  /*0600*/  LDS R6, [R23+0x8] ;  /* 0x0000080017067984 */ /* 0x000fe80000000800 */
[----:B------:R-:W4:Y:S01]  /*0610*/  LDS R7, [R23+0xc] ;  /* 0x00000c0017077984 */ /* 0x000f220000000800 */
[----:B--2---:R-:W-:-:S02]  /*0620*/  LOP3.LUT R11, R10, 0x200, RZ, 0xfc, !PT ;  /* 0x000002000a0b7812 */ /* 0x004fc400078efcff */
[----:B------:R-:W-:Y:S02]  /*0630*/  LOP3.LUT R2, R3, R0, RZ, 0xfc, !PT ;  /* 0x0000000003027212 */ /* 0x000fe400078efcff */
[----:B------:R-:W-:Y:S02]  /*0640*/  ISETP.GE.AND P0, PT, R17, 0x100, PT ;  /* 0x000001001100780c */ /* 0x000fe40003f06270 */
[----:B------:R-:W-:Y:S01]  /*0650*/  SHF.R.U32.HI R11, RZ, 0x3, R11 ;  /* 0x00000003ff0b7819 */ /* 0x000fe2000001160b */
[----:B---3--:R-:W-:-:S03]  /*0660*/  IMAD R13, R2, 0x100, R17 ;  /* 0x00000100020d7824 */ /* 0x008fc600078e0211 */
[----:B------:R-:W-:Y:S01]  /*0670*/  LOP3.LUT R11, R11, 0x7c, RZ, 0xc0, !PT ;  /* 0x0000007c0b0b7812 */ /* 0x000fe200078ec0ff */
[----:B-1----:R-:W-:-:S04]  /*0680*/  IMAD.WIDE R12, R13, 0x4, R8 ;  /* 0x000000040d0c7825 */ /* 0x002fc800078e0208 */
[----:B------:R-:W-:-:S04]  /*0690*/  VIADD R11, R11, UR4 ;  /* 0x000000040b0b7c36 */ /* 0x000fc80008000000 */
[----:B------:R-:W-:Y:S01]  /*06a0*/  IMAD R11, R10, 0x4, R11 ;  /* 0x000000040a0b7824 */ /* 0x000fe200078e020b */
[----:B----4-:R1:W-:Y:S01]  /*06b0*/  @!P0 STG.E.128 desc[UR6][R12.64], R4 ;  /* 0x000000040c008986 */ /* 0x0103e2000c101d06 */
[----:B------:R-:W-:Y:S05]  /*06c0*/  @P0 EXIT ;  /* 0x000000000000094d */ /* 0x000fea0003800000 */
[----:B-1----:R-:W-:Y:S01]  /*06d0*/  LDS R4, [R11+0x800] ;  /* 0x000800000b047984 */ /* 0x002fe20000000800 */
[----:B------:R-:W-:-:S03]  /*06e0*/  LOP3.LUT R0, R3, 0x10, R0, 0xfe, !PT ;  /* 0x0000001003007812 */ /* 0x000fc600078efe00 */
[----:B------:R-:W-:Y:S02]  /*06f0*/  LDS R5, [R11+0x804] ;  /* 0x000804000b057984 */ /* 0x000fe40000000800 */
[----:B------:R-:W-:Y:S02]  /*0700*/  IMAD R17, R0, 0x100, R17 ;  /* 0x0000010000117824 */ /* 0x000fe400078e0211 */
[----:B------:R-:W-:Y:S02]  /*0710*/  LDS R6, [R11+0x808] ;  /* 0x000808000b067984 */ /* 0x000fe40000000800 */
[----:B------:R-:W-:Y:S02]  /*0720*/  IMAD.WIDE R8, R17, 0x4, R8 ;  /* 0x0000000411087825 */ /* 0x000fe400078e0208 */
[----:B------:R-:W0:Y:S04]  /*0730*/  LDS R7, [R11+0x80c] ;  /* 0x00080c000b077984 */ /* 0x000e280000000800 */
[----:B0-----:R-:W-:Y:S01]  /*0740*/  STG.E.128 desc[UR6][R8.64], R4 ;  /* 0x0000000408007986 */ /* 0x001fe2000c101d06 */
[----:B------:R-:W-:Y:S05]  /*0750*/  EXIT ;  /* 0x000000000000794d */ /* 0x000fea0003800000 */
.L_x_0:
[----:B------:R-:W-:-:S00]  /*0760*/  BRA `(.L_x_0) ;  /* 0xfffffffc00fc7947 */ /* 0x000fc0000383ffff */
[----:B------:R-:W-:-:S00]  /*0770*/  NOP ;  /* 0x0000000000007918 */ /* 0x000fc00000000000 */
        /* <DEDUP_REMOVED lines=8> */
.L_x_1:


//--------------------- .nv.shared.triton_poi_fused_convolution_max_pool2d_with_indices_relu_14 --------------------------
	.section	.nv.shared.triton_poi_fused_convolution_max_pool2d_with_indices_relu_14,"aw",@nobits
	.sectionflags	@""
	.align	16
	.zero		1024


//--------------------- .nv.constant0.triton_poi_fused_convolution_max_pool2d_with_indices_relu_14 --------------------------
	.section	.nv.constant0.triton_poi_fused_convolution_max_pool2d_with_indices_relu_14,"a",@progbits
	.sectionflags	@""
	.align	4
.nv.constant0.triton_poi_fused_convolution_max_pool2d_with_indices_relu_14:
	.zero		560
